//
// Generated by NVIDIA NVVM Compiler
//
// Compiler Build ID: CL-36424714
// Cuda compilation tools, release 13.0, V13.0.88
// Based on NVVM 20.0.0
//

.version 9.0
.target sm_100
.address_size 64

	// .globl	_Z20BfsEdgeCentricKernelPjS_S_jS_

.visible .entry _Z20BfsEdgeCentricKernelPjS_S_jS_(
	.param .u64 .ptr .align 1 _Z20BfsEdgeCentricKernelPjS_S_jS__param_0,
	.param .u64 .ptr .align 1 _Z20BfsEdgeCentricKernelPjS_S_jS__param_1,
	.param .u64 .ptr .align 1 _Z20BfsEdgeCentricKernelPjS_S_jS__param_2,
	.param .u32 _Z20BfsEdgeCentricKernelPjS_S_jS__param_3,
	.param .u64 .ptr .align 1 _Z20BfsEdgeCentricKernelPjS_S_jS__param_4
)
{
	.reg .pred 	%p<4>;
	.reg .b32 	%r<12>;
	.reg .b64 	%rd<17>;

	ld.param.u64 	%rd3, [_Z20BfsEdgeCentricKernelPjS_S_jS__param_0];
	ld.param.u64 	%rd4, [_Z20BfsEdgeCentricKernelPjS_S_jS__param_1];
	ld.param.u64 	%rd6, [_Z20BfsEdgeCentricKernelPjS_S_jS__param_2];
	ld.param.u32 	%r2, [_Z20BfsEdgeCentricKernelPjS_S_jS__param_3];
	ld.param.u64 	%rd5, [_Z20BfsEdgeCentricKernelPjS_S_jS__param_4];
	cvta.to.global.u64 	%rd1, %rd6;
	mov.u32 	%r3, %ctaid.x;
	mov.u32 	%r4, %ntid.x;
	mov.u32 	%r5, %tid.x;
	mad.lo.s32 	%r1, %r3, %r4, %r5;
	setp.gt.u32 	%p1, %r1, 14;
	@%p1 bra 	$L__BB0_4;
	cvta.to.global.u64 	%rd7, %rd3;
	mul.wide.u32 	%rd8, %r1, 4;
	add.s64 	%rd9, %rd7, %rd8;
	ld.global.u32 	%r6, [%rd9];
	mul.wide.u32 	%rd10, %r6, 4;
	add.s64 	%rd11, %rd1, %rd10;
	ld.global.u32 	%r7, [%rd11];
	add.s32 	%r8, %r2, -1;
	setp.ne.s32 	%p2, %r7, %r8;
	@%p2 bra 	$L__BB0_4;
	cvta.to.global.u64 	%rd12, %rd4;
	add.s64 	%rd14, %rd12, %rd8;
	ld.global.u32 	%r9, [%rd14];
	mul.wide.u32 	%rd15, %r9, 4;
	add.s64 	%rd2, %rd1, %rd15;
	ld.global.u32 	%r10, [%rd2];
	setp.ne.s32 	%p3, %r10, -1;
	@%p3 bra 	$L__BB0_4;
	st.global.u32 	[%rd2], %r2;
	cvta.to.global.u64 	%rd16, %rd5;
	mov.b32 	%r11, 1;
	st.global.u32 	[%rd16], %r11;
$L__BB0_4:
	ret;

}


// ===== COMPILED SASS (sm_100) =====

	.target	sm_100

	.elftype	@"ET_EXEC"


//--------------------- .note.nv.tkinfo           --------------------------
	.section	.note.nv.tkinfo,"",@"SHT_NOTE"
	.sectionflags	@"SHF_NOTE_NV_TKINFO"
	.tkinfo
        /*0018*/ 	.word	0x00000002
        /*0030*/ 	.string	""
        /*0030*/ 	.string	"ptxas"
        /*0030*/ 	.string	"Cuda compilation tools, release 13.0, V13.0.88"
        /*0030*/ 	.string	"Build cuda_13.0.r13.0/compiler.36424714_0"
        /*0030*/ 	.string	"-arch sm_100 -m 64 "



//--------------------- .note.nv.cuinfo           --------------------------
	.section	.note.nv.cuinfo,"",@"SHT_NOTE"
	.sectionflags	@"SHF_NOTE_NV_CUINFO"
        /*0018*/ 	.short	0x0002
        /*001a*/ 	.short	0x0064
        /*001c*/ 	.short	0x0082
	.zero		2


//--------------------- .nv.info                  --------------------------
	.section	.nv.info,"",@"SHT_CUDA_INFO"
	.align	4


	//----- nvinfo : EIATTR_REGCOUNT
	.align		4
        /*0000*/ 	.byte	0x04, 0x2f
        /*0002*/ 	.short	(.L_1 - .L_0)
	.align		4
.L_0:
        /*0004*/ 	.word	index@(_Z20BfsEdgeCentricKernelPjS_S_jS_)
        /*0008*/ 	.word	0x00000010


	//----- nvinfo : EIATTR_FRAME_SIZE
	.align		4
.L_1:
        /*000c*/ 	.byte	0x04, 0x11
        /*000e*/ 	.short	(.L_3 - .L_2)
	.align		4
.L_2:
        /*0010*/ 	.word	index@(_Z20BfsEdgeCentricKernelPjS_S_jS_)
        /*0014*/ 	.word	0x00000000


	//----- nvinfo : EIATTR_MIN_STACK_SIZE
	.align		4
.L_3:
        /*0018*/ 	.byte	0x04, 0x12
        /*001a*/ 	.short	(.L_5 - .L_4)
	.align		4
.L_4:
        /*001c*/ 	.word	index@(_Z20BfsEdgeCentricKernelPjS_S_jS_)
        /*0020*/ 	.word	0x00000000
.L_5:


//--------------------- .nv.compat                --------------------------
	.section	.nv.compat,"",@"SHT_CUDA_COMPAT_INFO"
	.align	4
        /*0000*/ 	.byte	0x02, 0x09, 0x00, 0x00, 0x02, 0x02, 0x01, 0x00, 0x02, 0x05, 0x05, 0x00, 0x03, 0x07, 0x01, 0x01
        /*0010*/ 	.byte	0x02, 0x03, 0x00, 0x00, 0x02, 0x06, 0x01, 0x00, 0x04, 0x0b, 0x08, 0x00, 0x09, 0x00, 0x00, 0x00
        /*0020*/ 	.byte	0x00, 0x00, 0x00, 0x00


//--------------------- .nv.info._Z20BfsEdgeCentricKernelPjS_S_jS_ --------------------------
	.section	.nv.info._Z20BfsEdgeCentricKernelPjS_S_jS_,"",@"SHT_CUDA_INFO"
	.sectionflags	@""
	.align	4


	//----- nvinfo : EIATTR_CUDA_API_VERSION
	.align		4
        /*0000*/ 	.byte	0x04, 0x37
        /*0002*/ 	.short	(.L_7 - .L_6)
.L_6:
        /*0004*/ 	.word	0x00000082


	//----- nvinfo : EIATTR_KPARAM_INFO
	.align		4
.L_7:
        /*0008*/ 	.byte	0x04, 0x17
        /*000a*/ 	.short	(.L_9 - .L_8)
.L_8:
        /*000c*/ 	.word	0x00000000
        /*0010*/ 	.short	0x0004
        /*0012*/ 	.short	0x0020
        /*0014*/ 	.byte	0x00, 0xf5, 0x21, 0x00


	//----- nvinfo : EIATTR_KPARAM_INFO
	.align		4
.L_9:
        /*0018*/ 	.byte	0x04, 0x17
        /*001a*/ 	.short	(.L_11 - .L_10)
.L_10:
        /*001c*/ 	.word	0x00000000
        /*0020*/ 	.short	0x0003
        /*0022*/ 	.short	0x0018
        /*0024*/ 	.byte	0x00, 0xf0, 0x11, 0x00


	//----- nvinfo : EIATTR_KPARAM_INFO
	.align		4
.L_11:
        /*0028*/ 	.byte	0x04, 0x17
        /*002a*/ 	.short	(.L_13 - .L_12)
.L_12:
        /*002c*/ 	.word	0x00000000
        /*0030*/ 	.short	0x0002
        /*0032*/ 	.short	0x0010
        /*0034*/ 	.byte	0x00, 0xf5, 0x21, 0x00


	//----- nvinfo : EIATTR_KPARAM_INFO
	.align		4
.L_13:
        /*0038*/ 	.byte	0x04, 0x17
        /*003a*/ 	.short	(.L_15 - .L_14)
.L_14:
        /*003c*/ 	.word	0x00000000
        /*0040*/ 	.short	0x0001
        /*0042*/ 	.short	0x0008
        /*0044*/ 	.byte	0x00, 0xf5, 0x21, 0x00


	//----- nvinfo : EIATTR_KPARAM_INFO
	.align		4
.L_15:
        /*0048*/ 	.byte	0x04, 0x17
        /*004a*/ 	.short	(.L_17 - .L_16)
.L_16:
        /*004c*/ 	.word	0x00000000
        /*0050*/ 	.short	0x0000
        /*0052*/ 	.short	0x0000
        /*0054*/ 	.byte	0x00, 0xf5, 0x21, 0x00


	//----- nvinfo : EIATTR_SPARSE_MMA_MASK
	.align		4
.L_17:
        /*0058*/ 	.byte	0x03, 0x50
        /*005a*/ 	.short	0x0000


	//----- nvinfo : EIATTR_MAXREG_COUNT
	.align		4
        /*005c*/ 	.byte	0x03, 0x1b
        /*005e*/ 	.short	0x00ff


	//----- nvinfo : EIATTR_MERCURY_ISA_VERSION
	.align		4
        /*0060*/ 	.byte	0x03, 0x5f
        /*0062*/ 	.short	0x0101


	//----- nvinfo : EIATTR_VRC_CTA_INIT_COUNT
	.align		4
        /*0064*/ 	.byte	0x02, 0x4a
	.zero		1
	.zero		1


	//----- nvinfo : EIATTR_EXIT_INSTR_OFFSETS
	.align		4
        /*0068*/ 	.byte	0x04, 0x1c
        /*006a*/ 	.short	(.L_19 - .L_18)


	//   ....[0]....
.L_18:
        /*006c*/ 	.word	0x00000060


	//   ....[1]....
        /*0070*/ 	.word	0x00000110


	//   ....[2]....
        /*0074*/ 	.word	0x00000180


	//   ....[3]....
        /*0078*/ 	.word	0x000001d0


	//----- nvinfo : EIATTR_CBANK_PARAM_SIZE
	.align		4
.L_19:
        /*007c*/ 	.byte	0x03, 0x19
        /*007e*/ 	.short	0x0028


	//----- nvinfo : EIATTR_PARAM_CBANK
	.align		4
        /*0080*/ 	.byte	0x04, 0x0a
        /*0082*/ 	.short	(.L_21 - .L_20)
	.align		4
.L_20:
        /*0084*/ 	.word	index@(.nv.constant0._Z20BfsEdgeCentricKernelPjS_S_jS_)
        /*0088*/ 	.short	0x0380
        /*008a*/ 	.short	0x0028


	//----- nvinfo : EIATTR_SW_WAR
	.align		4
.L_21:
        /*008c*/ 	.byte	0x04, 0x36
        /*008e*/ 	.short	(.L_23 - .L_22)
.L_22:
        /*0090*/ 	.word	0x00000008
.L_23:


//--------------------- .nv.callgraph             --------------------------
	.section	.nv.callgraph,"",@"SHT_CUDA_CALLGRAPH"
	.align	4
	.sectionentsize	8
	.align		4
        /*0000*/ 	.word	0x00000000
	.align		4
        /*0004*/ 	.word	0xffffffff
	.align		4
        /*0008*/ 	.word	0x00000000
	.align		4
        /*000c*/ 	.word	0xfffffffe
	.align		4
        /*0010*/ 	.word	0x00000000
	.align		4
        /*0014*/ 	.word	0xfffffffd
	.align		4
        /*0018*/ 	.word	0x00000000
	.align		4
        /*001c*/ 	.word	0xfffffffc


//--------------------- .text._Z20BfsEdgeCentricKernelPjS_S_jS_ --------------------------
	.section	.text._Z20BfsEdgeCentricKernelPjS_S_jS_,"ax",@progbits
	.align	128
        .global         _Z20BfsEdgeCentricKernelPjS_S_jS_
        .type           _Z20BfsEdgeCentricKernelPjS_S_jS_,@function
        .size           _Z20BfsEdgeCentricKernelPjS_S_jS_,(.L_x_1 - _Z20BfsEdgeCentricKernelPjS_S_jS_)
        .other          _Z20BfsEdgeCentricKernelPjS_S_jS_,@"STO_CUDA_ENTRY STV_DEFAULT"
_Z20BfsEdgeCentricKernelPjS_S_jS_:
.text._Z20BfsEdgeCentricKernelPjS_S_jS_:
[----:B------:R-:W-:Y:S01]  /*0000*/  LDC R1, c[0x0][0x37c] ;  /* 0x0000df00ff017b82 */ /* 0x000fe20000000800 */
[----:B------:R-:W0:Y:S07]  /*0010*/  S2R R0, SR_TID.X ;  /* 0x0000000000007919 */ /* 0x000e2e0000002100 */
[----:B------:R-:W0:Y:S08]  /*0020*/  S2UR UR4, SR_CTAID.X ;  /* 0x00000000000479c3 */ /* 0x000e300000002500 */
[----:B------:R-:W0:Y:S02]  /*0030*/  LDC R9, c[0x0][0x360] ;  /* 0x0000d800ff097b82 */ /* 0x000e240000000800 */
[----:B0-----:R-:W-:-:S05]  /*0040*/  IMAD R9, R9, UR4, R0 ;  /* 0x0000000409097c24 */ /* 0x001fca000f8e0200 */
[----:B------:R-:W-:-:S13]  /*0050*/  ISETP.GT.U32.AND P0, PT, R9, 0xe, PT ;  /* 0x0000000e0900780c */ /* 0x000fda0003f04070 */
[----:B------:R-:W-:Y:S05]  /*0060*/  @P0 EXIT ;  /* 0x000000000000094d */ /* 0x000fea0003800000 */
[----:B------:R-:W0:Y:S01]  /*0070*/  LDC.64 R2, c[0x0][0x380] ;  /* 0x0000e000ff027b82 */ /* 0x000e220000000a00 */
[----:B------:R-:W1:Y:S07]  /*0080*/  LDCU.64 UR4, c[0x0][0x358] ;  /* 0x00006b00ff0477ac */ /* 0x000e6e0008000a00 */
[----:B------:R-:W2:Y:S08]  /*0090*/  LDC.64 R6, c[0x0][0x390] ;  /* 0x0000e400ff067b82 */ /* 0x000eb00000000a00 */
[----:B------:R-:W3:Y:S01]  /*00a0*/  LDC R13, c[0x0][0x398] ;  /* 0x0000e600ff0d7b82 */ /* 0x000ee20000000800 */
[----:B0-----:R-:W-:-:S06]  /*00b0*/  IMAD.WIDE.U32 R2, R9, 0x4, R2 ;  /* 0x0000000409027825 */ /* 0x001fcc00078e0002 */
[----:B-1----:R-:W2:Y:S02]  /*00c0*/  LDG.E R3, desc[UR4][R2.64] ;  /* 0x0000000402037981 */ /* 0x002ea4000c1e1900 */
[----:B--2---:R-:W-:-:S06]  /*00d0*/  IMAD.WIDE.U32 R4, R3, 0x4, R6 ;  /* 0x0000000403047825 */ /* 0x004fcc00078e0006 */
[----:B------:R-:W2:Y:S01]  /*00e0*/  LDG.E R4, desc[UR4][R4.64] ;  /* 0x0000000404047981 */ /* 0x000ea2000c1e1900 */
[----:B---3--:R-:W-:-:S04]  /*00f0*/  IADD3 R11, PT, PT, R13, -0x1, RZ ;  /* 0xffffffff0d0b7810 */ /* 0x008fc80007ffe0ff */
[----:B--2---:R-:W-:-:S13]  /*0100*/  ISETP.NE.AND P0, PT, R4, R11, PT ;  /* 0x0000000b0400720c */ /* 0x004fda0003f05270 */
[----:B------:R-:W-:Y:S05]  /*0110*/  @P0 EXIT ;  /* 0x000000000000094d */ /* 0x000fea0003800000 */
[----:B------:R-:W0:Y:S02]  /*0120*/  LDC.64 R2, c[0x0][0x388] ;  /* 0x0000e200ff027b82 */ /* 0x000e240000000a00 */
[----:B0-----:R-:W-:-:S06]  /*0130*/  IMAD.WIDE.U32 R2, R9, 0x4, R2 ;  /* 0x0000000409027825 */ /* 0x001fcc00078e0002 */
[----:B------:R-:W2:Y:S02]  /*0140*/  LDG.E R3, desc[UR4][R2.64] ;  /* 0x0000000402037981 */ /* 0x000ea4000c1e1900 */
[----:B--2---:R-:W-:-:S05]  /*0150*/  IMAD.WIDE.U32 R4, R3, 0x4, R6 ;  /* 0x0000000403047825 */ /* 0x004fca00078e0006 */
[----:B------:R-:W2:Y:S02]  /*0160*/  LDG.E R0, desc[UR4][R4.64] ;  /* 0x0000000404007981 */ /* 0x000ea4000c1e1900 */
[----:B--2---:R-:W-:-:S13]  /*0170*/  ISETP.NE.AND P0, PT, R0, -0x1, PT ;  /* 0xffffffff0000780c */ /* 0x004fda0003f05270 */
[----:B------:R-:W-:Y:S05]  /*0180*/  @P0 EXIT ;  /* 0x000000000000094d */ /* 0x000fea0003800000 */
[----:B------:R-:W0:Y:S01]  /*0190*/  LDC.64 R2, c[0x0][0x3a0] ;  /* 0x0000e800ff027b82 */ /* 0x000e220000000a00 */
[----:B------:R-:W-:Y:S01]  /*01a0*/  HFMA2 R7, -RZ, RZ, 0, 5.9604644775390625e-08 ;  /* 0x00000001ff077431 */ /* 0x000fe200000001ff */
[----:B------:R-:W-:Y:S04]  /*01b0*/  STG.E desc[UR4][R4.64], R13 ;  /* 0x0000000d04007986 */ /* 0x000fe8000c101904 */
[----:B0-----:R-:W-:Y:S01]  /*01c0*/  STG.E desc[UR4][R2.64], R7 ;  /* 0x0000000702007986 */ /* 0x001fe2000c101904 */
[----:B------:R-:W-:Y:S05]  /*01d0*/  EXIT ;  /* 0x000000000000794d */ /* 0x000fea0003800000 */
.L_x_0:
[----:B------:R-:W-:-:S00]  /*01e0*/  BRA `(.L_x_0) ;  /* 0xfffffffc00fc7947 */ /* 0x000fc0000383ffff */
[----:B------:R-:W-:-:S00]  /*01f0*/  NOP ;  /* 0x0000000000007918 */ /* 0x000fc00000000000 */
        /* <DEDUP_REMOVED lines=8> */
.L_x_1:


//--------------------- .nv.shared.reserved.0     --------------------------
	.section	.nv.shared.reserved.0,"aw",@nobits
	.weak		__nv_reservedSMEM_offset_0_alias
	.size		__nv_reservedSMEM_offset_0_alias, 0, 64
	.other		__nv_reservedSMEM_offset_0_alias,@"STO_CUDA_RESERVED_SHARED STV_DEFAULT"
__nv_reservedSMEM_offset_0_alias:
	.zero		0
	.zero		64


//--------------------- .nv.constant0._Z20BfsEdgeCentricKernelPjS_S_jS_ --------------------------
	.section	.nv.constant0._Z20BfsEdgeCentricKernelPjS_S_jS_,"a",@progbits
	.sectionflags	@""
	.align	4
.nv.constant0._Z20BfsEdgeCentricKernelPjS_S_jS_:
	.zero		936


//--------------------- SYMBOLS --------------------------

	.type		.nv.reservedSmem.offset0,@object
	.size		.nv.reservedSmem.offset0,0x4
